//
// Generated by NVIDIA NVVM Compiler
//
// Compiler Build ID: CL-36424714
// Cuda compilation tools, release 13.0, V13.0.88
// Based on NVVM 20.0.0
//

.version 9.0
.target sm_100
.address_size 64

	// .globl	_Z30transpose_parallel_per_elementPfS_

.visible .entry _Z30transpose_parallel_per_elementPfS_(
	.param .u64 .ptr .align 1 _Z30transpose_parallel_per_elementPfS__param_0,
	.param .u64 .ptr .align 1 _Z30transpose_parallel_per_elementPfS__param_1
)
{
	.reg .pred 	%p<4>;
	.reg .b32 	%r<13>;
	.reg .b32 	%f<2>;
	.reg .b64 	%rd<9>;

	ld.param.u64 	%rd1, [_Z30transpose_parallel_per_elementPfS__param_0];
	ld.param.u64 	%rd2, [_Z30transpose_parallel_per_elementPfS__param_1];
	mov.u32 	%r3, %ctaid.y;
	mov.u32 	%r4, %ntid.y;
	mov.u32 	%r5, %tid.y;
	mad.lo.s32 	%r1, %r3, %r4, %r5;
	mov.u32 	%r6, %ctaid.x;
	mov.u32 	%r7, %ntid.x;
	mov.u32 	%r8, %tid.x;
	mad.lo.s32 	%r2, %r6, %r7, %r8;
	setp.gt.u32 	%p1, %r1, 1023;
	setp.gt.s32 	%p2, %r2, 1023;
	or.pred  	%p3, %p1, %p2;
	@%p3 bra 	$L__BB0_2;
	cvta.to.global.u64 	%rd3, %rd1;
	cvta.to.global.u64 	%rd4, %rd2;
	shl.b32 	%r9, %r1, 10;
	add.s32 	%r10, %r9, %r2;
	mul.wide.s32 	%rd5, %r10, 4;
	add.s64 	%rd6, %rd3, %rd5;
	ld.global.f32 	%f1, [%rd6];
	shl.b32 	%r11, %r2, 10;
	add.s32 	%r12, %r11, %r1;
	mul.wide.s32 	%rd7, %r12, 4;
	add.s64 	%rd8, %rd4, %rd7;
	st.global.f32 	[%rd8], %f1;
$L__BB0_2:
	ret;

}
	// .globl	_Z16transpose_serialPfS_
.visible .entry _Z16transpose_serialPfS_(
	.param .u64 .ptr .align 1 _Z16transpose_serialPfS__param_0,
	.param .u64 .ptr .align 1 _Z16transpose_serialPfS__param_1
)
{
	.reg .pred 	%p<3>;
	.reg .b32 	%r<9>;
	.reg .b32 	%f<17>;
	.reg .b64 	%rd<17>;

	ld.param.u64 	%rd9, [_Z16transpose_serialPfS__param_0];
	ld.param.u64 	%rd10, [_Z16transpose_serialPfS__param_1];
	cvta.to.global.u64 	%rd11, %rd10;
	cvta.to.global.u64 	%rd12, %rd9;
	add.s64 	%rd1, %rd12, 32;
	add.s64 	%rd2, %rd11, 32768;
	mov.b32 	%r7, 0;
$L__BB1_1:
	mul.wide.u32 	%rd13, %r7, 4096;
	add.s64 	%rd16, %rd1, %rd13;
	mul.wide.u32 	%rd14, %r7, 4;
	add.s64 	%rd15, %rd2, %rd14;
	mov.b32 	%r8, 0;
$L__BB1_2:
	ld.global.f32 	%f1, [%rd16+-32];
	st.global.f32 	[%rd15+-32768], %f1;
	ld.global.f32 	%f2, [%rd16+-28];
	st.global.f32 	[%rd15+-28672], %f2;
	ld.global.f32 	%f3, [%rd16+-24];
	st.global.f32 	[%rd15+-24576], %f3;
	ld.global.f32 	%f4, [%rd16+-20];
	st.global.f32 	[%rd15+-20480], %f4;
	ld.global.f32 	%f5, [%rd16+-16];
	st.global.f32 	[%rd15+-16384], %f5;
	ld.global.f32 	%f6, [%rd16+-12];
	st.global.f32 	[%rd15+-12288], %f6;
	ld.global.f32 	%f7, [%rd16+-8];
	st.global.f32 	[%rd15+-8192], %f7;
	ld.global.f32 	%f8, [%rd16+-4];
	st.global.f32 	[%rd15+-4096], %f8;
	ld.global.f32 	%f9, [%rd16];
	st.global.f32 	[%rd15], %f9;
	ld.global.f32 	%f10, [%rd16+4];
	st.global.f32 	[%rd15+4096], %f10;
	ld.global.f32 	%f11, [%rd16+8];
	st.global.f32 	[%rd15+8192], %f11;
	ld.global.f32 	%f12, [%rd16+12];
	st.global.f32 	[%rd15+12288], %f12;
	ld.global.f32 	%f13, [%rd16+16];
	st.global.f32 	[%rd15+16384], %f13;
	ld.global.f32 	%f14, [%rd16+20];
	st.global.f32 	[%rd15+20480], %f14;
	ld.global.f32 	%f15, [%rd16+24];
	st.global.f32 	[%rd15+24576], %f15;
	ld.global.f32 	%f16, [%rd16+28];
	st.global.f32 	[%rd15+28672], %f16;
	add.s32 	%r8, %r8, 16;
	add.s64 	%rd16, %rd16, 64;
	add.s64 	%rd15, %rd15, 65536;
	setp.ne.s32 	%p1, %r8, 1024;
	@%p1 bra 	$L__BB1_2;
	add.s32 	%r7, %r7, 1;
	setp.ne.s32 	%p2, %r7, 1024;
	@%p2 bra 	$L__BB1_1;
	ret;

}
	// .globl	_Z26transpose_parallel_per_rowPfS_
.visible .entry _Z26transpose_parallel_per_rowPfS_(
	.param .u64 .ptr .align 1 _Z26transpose_parallel_per_rowPfS__param_0,
	.param .u64 .ptr .align 1 _Z26transpose_parallel_per_rowPfS__param_1
)
{
	.reg .pred 	%p<2>;
	.reg .b32 	%r<6>;
	.reg .b32 	%f<17>;
	.reg .b64 	%rd<17>;

	ld.param.u64 	%rd7, [_Z26transpose_parallel_per_rowPfS__param_0];
	ld.param.u64 	%rd8, [_Z26transpose_parallel_per_rowPfS__param_1];
	cvta.to.global.u64 	%rd9, %rd8;
	cvta.to.global.u64 	%rd10, %rd7;
	mov.u32 	%r4, %tid.x;
	mul.wide.u32 	%rd11, %r4, 4;
	add.s64 	%rd12, %rd11, %rd10;
	add.s64 	%rd16, %rd12, 32768;
	mul.wide.u32 	%rd13, %r4, 4096;
	add.s64 	%rd14, %rd13, %rd9;
	add.s64 	%rd15, %rd14, 32;
	mov.b32 	%r5, 0;
$L__BB2_1:
	ld.global.f32 	%f1, [%rd16+-32768];
	st.global.f32 	[%rd15+-32], %f1;
	ld.global.f32 	%f2, [%rd16+-28672];
	st.global.f32 	[%rd15+-28], %f2;
	ld.global.f32 	%f3, [%rd16+-24576];
	st.global.f32 	[%rd15+-24], %f3;
	ld.global.f32 	%f4, [%rd16+-20480];
	st.global.f32 	[%rd15+-20], %f4;
	ld.global.f32 	%f5, [%rd16+-16384];
	st.global.f32 	[%rd15+-16], %f5;
	ld.global.f32 	%f6, [%rd16+-12288];
	st.global.f32 	[%rd15+-12], %f6;
	ld.global.f32 	%f7, [%rd16+-8192];
	st.global.f32 	[%rd15+-8], %f7;
	ld.global.f32 	%f8, [%rd16+-4096];
	st.global.f32 	[%rd15+-4], %f8;
	ld.global.f32 	%f9, [%rd16];
	st.global.f32 	[%rd15], %f9;
	ld.global.f32 	%f10, [%rd16+4096];
	st.global.f32 	[%rd15+4], %f10;
	ld.global.f32 	%f11, [%rd16+8192];
	st.global.f32 	[%rd15+8], %f11;
	ld.global.f32 	%f12, [%rd16+12288];
	st.global.f32 	[%rd15+12], %f12;
	ld.global.f32 	%f13, [%rd16+16384];
	st.global.f32 	[%rd15+16], %f13;
	ld.global.f32 	%f14, [%rd16+20480];
	st.global.f32 	[%rd15+20], %f14;
	ld.global.f32 	%f15, [%rd16+24576];
	st.global.f32 	[%rd15+24], %f15;
	ld.global.f32 	%f16, [%rd16+28672];
	st.global.f32 	[%rd15+28], %f16;
	add.s32 	%r5, %r5, 16;
	add.s64 	%rd16, %rd16, 65536;
	add.s64 	%rd15, %rd15, 64;
	setp.ne.s32 	%p1, %r5, 1024;
	@%p1 bra 	$L__BB2_1;
	ret;

}


// ===== COMPILED SASS (sm_100) =====

	.target	sm_100

	.elftype	@"ET_EXEC"


//--------------------- .note.nv.tkinfo           --------------------------
	.section	.note.nv.tkinfo,"",@"SHT_NOTE"
	.sectionflags	@"SHF_NOTE_NV_TKINFO"
	.tkinfo
        /*0018*/ 	.word	0x00000002
        /*0030*/ 	.string	""
        /*0030*/ 	.string	"ptxas"
        /*0030*/ 	.string	"Cuda compilation tools, release 13.0, V13.0.88"
        /*0030*/ 	.string	"Build cuda_13.0.r13.0/compiler.36424714_0"
        /*0030*/ 	.string	"-arch sm_100 -m 64 "



//--------------------- .note.nv.cuinfo           --------------------------
	.section	.note.nv.cuinfo,"",@"SHT_NOTE"
	.sectionflags	@"SHF_NOTE_NV_CUINFO"
        /*0018*/ 	.short	0x0002
        /*001a*/ 	.short	0x0064
        /*001c*/ 	.short	0x0082
	.zero		2


//--------------------- .nv.info                  --------------------------
	.section	.nv.info,"",@"SHT_CUDA_INFO"
	.align	4


	//----- nvinfo : EIATTR_REGCOUNT
	.align		4
        /*0000*/ 	.byte	0x04, 0x2f
        /*0002*/ 	.short	(.L_1 - .L_0)
	.align		4
.L_0:
        /*0004*/ 	.word	index@(_Z30transpose_parallel_per_elementPfS_)
        /*0008*/ 	.word	0x0000000a


	//----- nvinfo : EIATTR_FRAME_SIZE
	.align		4
.L_1:
        /*000c*/ 	.byte	0x04, 0x11
        /*000e*/ 	.short	(.L_3 - .L_2)
	.align		4
.L_2:
        /*0010*/ 	.word	index@(_Z30transpose_parallel_per_elementPfS_)
        /*0014*/ 	.word	0x00000000


	//----- nvinfo : EIATTR_REGCOUNT
	.align		4
.L_3:
        /*0018*/ 	.byte	0x04, 0x2f
        /*001a*/ 	.short	(.L_5 - .L_4)
	.align		4
.L_4:
        /*001c*/ 	.word	index@(_Z16transpose_serialPfS_)
        /*0020*/ 	.word	0x00000014


	//----- nvinfo : EIATTR_FRAME_SIZE
	.align		4
.L_5:
        /*0024*/ 	.byte	0x04, 0x11
        /*0026*/ 	.short	(.L_7 - .L_6)
	.align		4
.L_6:
        /*0028*/ 	.word	index@(_Z16transpose_serialPfS_)
        /*002c*/ 	.word	0x00000000


	//----- nvinfo : EIATTR_REGCOUNT
	.align		4
.L_7:
        /*0030*/ 	.byte	0x04, 0x2f
        /*0032*/ 	.short	(.L_9 - .L_8)
	.align		4
.L_8:
        /*0034*/ 	.word	index@(_Z26transpose_parallel_per_rowPfS_)
        /*0038*/ 	.word	0x00000014


	//----- nvinfo : EIATTR_FRAME_SIZE
	.align		4
.L_9:
        /*003c*/ 	.byte	0x04, 0x11
        /*003e*/ 	.short	(.L_11 - .L_10)
	.align		4
.L_10:
        /*0040*/ 	.word	index@(_Z26transpose_parallel_per_rowPfS_)
        /*0044*/ 	.word	0x00000000


	//----- nvinfo : EIATTR_MIN_STACK_SIZE
	.align		4
.L_11:
        /*0048*/ 	.byte	0x04, 0x12
        /*004a*/ 	.short	(.L_13 - .L_12)
	.align		4
.L_12:
        /*004c*/ 	.word	index@(_Z26transpose_parallel_per_rowPfS_)
        /*0050*/ 	.word	0x00000000


	//----- nvinfo : EIATTR_MIN_STACK_SIZE
	.align		4
.L_13:
        /*0054*/ 	.byte	0x04, 0x12
        /*0056*/ 	.short	(.L_15 - .L_14)
	.align		4
.L_14:
        /*0058*/ 	.word	index@(_Z16transpose_serialPfS_)
        /*005c*/ 	.word	0x00000000


	//----- nvinfo : EIATTR_MIN_STACK_SIZE
	.align		4
.L_15:
        /*0060*/ 	.byte	0x04, 0x12
        /*0062*/ 	.short	(.L_17 - .L_16)
	.align		4
.L_16:
        /*0064*/ 	.word	index@(_Z30transpose_parallel_per_elementPfS_)
        /*0068*/ 	.word	0x00000000
.L_17:


//--------------------- .nv.compat                --------------------------
	.section	.nv.compat,"",@"SHT_CUDA_COMPAT_INFO"
	.align	4
        /*0000*/ 	.byte	0x02, 0x09, 0x00, 0x00, 0x02, 0x02, 0x01, 0x00, 0x02, 0x05, 0x05, 0x00, 0x03, 0x07, 0x01, 0x01
        /*0010*/ 	.byte	0x02, 0x03, 0x00, 0x00, 0x02, 0x06, 0x01, 0x00, 0x04, 0x0b, 0x08, 0x00, 0x09, 0x00, 0x00, 0x00
        /*0020*/ 	.byte	0x00, 0x00, 0x00, 0x00


//--------------------- .nv.info._Z26transpose_parallel_per_rowPfS_ --------------------------
	.section	.nv.info._Z26transpose_parallel_per_rowPfS_,"",@"SHT_CUDA_INFO"
	.sectionflags	@""
	.align	4


	//----- nvinfo : EIATTR_CUDA_API_VERSION
	.align		4
        /*0000*/ 	.byte	0x04, 0x37
        /*0002*/ 	.short	(.L_19 - .L_18)
.L_18:
        /*0004*/ 	.word	0x00000082


	//----- nvinfo : EIATTR_KPARAM_INFO
	.align		4
.L_19:
        /*0008*/ 	.byte	0x04, 0x17
        /*000a*/ 	.short	(.L_21 - .L_20)
.L_20:
        /*000c*/ 	.word	0x00000000
        /*0010*/ 	.short	0x0001
        /*0012*/ 	.short	0x0008
        /*0014*/ 	.byte	0x00, 0xf5, 0x21, 0x00


	//----- nvinfo : EIATTR_KPARAM_INFO
	.align		4
.L_21:
        /*0018*/ 	.byte	0x04, 0x17
        /*001a*/ 	.short	(.L_23 - .L_22)
.L_22:
        /*001c*/ 	.word	0x00000000
        /*0020*/ 	.short	0x0000
        /*0022*/ 	.short	0x0000
        /*0024*/ 	.byte	0x00, 0xf5, 0x21, 0x00


	//----- nvinfo : EIATTR_SPARSE_MMA_MASK
	.align		4
.L_23:
        /*0028*/ 	.byte	0x03, 0x50
        /*002a*/ 	.short	0x0000


	//----- nvinfo : EIATTR_MAXREG_COUNT
	.align		4
        /*002c*/ 	.byte	0x03, 0x1b
        /*002e*/ 	.short	0x00ff


	//----- nvinfo : EIATTR_MERCURY_ISA_VERSION
	.align		4
        /*0030*/ 	.byte	0x03, 0x5f
        /*0032*/ 	.short	0x0101


	//----- nvinfo : EIATTR_VRC_CTA_INIT_COUNT
	.align		4
        /*0034*/ 	.byte	0x02, 0x4a
	.zero		1
	.zero		1


	//----- nvinfo : EIATTR_EXIT_INSTR_OFFSETS
	.align		4
        /*0038*/ 	.byte	0x04, 0x1c
        /*003a*/ 	.short	(.L_25 - .L_24)


	//   ....[0]....
.L_24:
        /*003c*/ 	.word	0x00000970


	//----- nvinfo : EIATTR_CBANK_PARAM_SIZE
	.align		4
.L_25:
        /*0040*/ 	.byte	0x03, 0x19
        /*0042*/ 	.short	0x0010


	//----- nvinfo : EIATTR_PARAM_CBANK
	.align		4
        /*0044*/ 	.byte	0x04, 0x0a
        /*0046*/ 	.short	(.L_27 - .L_26)
	.align		4
.L_26:
        /*0048*/ 	.word	index@(.nv.constant0._Z26transpose_parallel_per_rowPfS_)
        /*004c*/ 	.short	0x0380
        /*004e*/ 	.short	0x0010


	//----- nvinfo : EIATTR_SW_WAR
	.align		4
.L_27:
        /*0050*/ 	.byte	0x04, 0x36
        /*0052*/ 	.short	(.L_29 - .L_28)
.L_28:
        /*0054*/ 	.word	0x00000008
.L_29:


//--------------------- .nv.info._Z16transpose_serialPfS_ --------------------------
	.section	.nv.info._Z16transpose_serialPfS_,"",@"SHT_CUDA_INFO"
	.sectionflags	@""
	.align	4


	//----- nvinfo : EIATTR_CUDA_API_VERSION
	.align		4
        /*0000*/ 	.byte	0x04, 0x37
        /*0002*/ 	.short	(.L_31 - .L_30)
.L_30:
        /*0004*/ 	.word	0x00000082


	//----- nvinfo : EIATTR_KPARAM_INFO
	.align		4
.L_31:
        /*0008*/ 	.byte	0x04, 0x17
        /*000a*/ 	.short	(.L_33 - .L_32)
.L_32:
        /*000c*/ 	.word	0x00000000
        /*0010*/ 	.short	0x0001
        /*0012*/ 	.short	0x0008
        /*0014*/ 	.byte	0x00, 0xf5, 0x21, 0x00


	//----- nvinfo : EIATTR_KPARAM_INFO
	.align		4
.L_33:
        /*0018*/ 	.byte	0x04, 0x17
        /*001a*/ 	.short	(.L_35 - .L_34)
.L_34:
        /*001c*/ 	.word	0x00000000
        /*0020*/ 	.short	0x0000
        /*0022*/ 	.short	0x0000
        /*0024*/ 	.byte	0x00, 0xf5, 0x21, 0x00


	//----- nvinfo : EIATTR_SPARSE_MMA_MASK
	.align		4
.L_35:
        /*0028*/ 	.byte	0x03, 0x50
        /*002a*/ 	.short	0x0000


	//----- nvinfo : EIATTR_MAXREG_COUNT
	.align		4
        /*002c*/ 	.byte	0x03, 0x1b
        /*002e*/ 	.short	0x00ff


	//----- nvinfo : EIATTR_MERCURY_ISA_VERSION
	.align		4
        /*0030*/ 	.byte	0x03, 0x5f
        /*0032*/ 	.short	0x0101


	//----- nvinfo : EIATTR_VRC_CTA_INIT_COUNT
	.align		4
        /*0034*/ 	.byte	0x02, 0x4a
	.zero		1
	.zero		1


	//----- nvinfo : EIATTR_EXIT_INSTR_OFFSETS
	.align		4
        /*0038*/ 	.byte	0x04, 0x1c
        /*003a*/ 	.short	(.L_37 - .L_36)


	//   ....[0]....
.L_36:
        /*003c*/ 	.word	0x00000a80


	//----- nvinfo : EIATTR_CBANK_PARAM_SIZE
	.align		4
.L_37:
        /*0040*/ 	.byte	0x03, 0x19
        /*0042*/ 	.short	0x0010


	//----- nvinfo : EIATTR_PARAM_CBANK
	.align		4
        /*0044*/ 	.byte	0x04, 0x0a
        /*0046*/ 	.short	(.L_39 - .L_38)
	.align		4
.L_38:
        /*0048*/ 	.word	index@(.nv.constant0._Z16transpose_serialPfS_)
        /*004c*/ 	.short	0x0380
        /*004e*/ 	.short	0x0010


	//----- nvinfo : EIATTR_SW_WAR
	.align		4
.L_39:
        /*0050*/ 	.byte	0x04, 0x36
        /*0052*/ 	.short	(.L_41 - .L_40)
.L_40:
        /*0054*/ 	.word	0x00000008
.L_41:


//--------------------- .nv.info._Z30transpose_parallel_per_elementPfS_ --------------------------
	.section	.nv.info._Z30transpose_parallel_per_elementPfS_,"",@"SHT_CUDA_INFO"
	.sectionflags	@""
	.align	4


	//----- nvinfo : EIATTR_CUDA_API_VERSION
	.align		4
        /*0000*/ 	.byte	0x04, 0x37
        /*0002*/ 	.short	(.L_43 - .L_42)
.L_42:
        /*0004*/ 	.word	0x00000082


	//----- nvinfo : EIATTR_KPARAM_INFO
	.align		4
.L_43:
        /*0008*/ 	.byte	0x04, 0x17
        /*000a*/ 	.short	(.L_45 - .L_44)
.L_44:
        /*000c*/ 	.word	0x00000000
        /*0010*/ 	.short	0x0001
        /*0012*/ 	.short	0x0008
        /*0014*/ 	.byte	0x00, 0xf5, 0x21, 0x00


	//----- nvinfo : EIATTR_KPARAM_INFO
	.align		4
.L_45:
        /*0018*/ 	.byte	0x04, 0x17
        /*001a*/ 	.short	(.L_47 - .L_46)
.L_46:
        /*001c*/ 	.word	0x00000000
        /*0020*/ 	.short	0x0000
        /*0022*/ 	.short	0x0000
        /*0024*/ 	.byte	0x00, 0xf5, 0x21, 0x00


	//----- nvinfo : EIATTR_SPARSE_MMA_MASK
	.align		4
.L_47:
        /*0028*/ 	.byte	0x03, 0x50
        /*002a*/ 	.short	0x0000


	//----- nvinfo : EIATTR_MAXREG_COUNT
	.align		4
        /*002c*/ 	.byte	0x03, 0x1b
        /*002e*/ 	.short	0x00ff


	//----- nvinfo : EIATTR_MERCURY_ISA_VERSION
	.align		4
        /*0030*/ 	.byte	0x03, 0x5f
        /*0032*/ 	.short	0x0101


	//----- nvinfo : EIATTR_VRC_CTA_INIT_COUNT
	.align		4
        /*0034*/ 	.byte	0x02, 0x4a
	.zero		1
	.zero		1


	//----- nvinfo : EIATTR_EXIT_INSTR_OFFSETS
	.align		4
        /*0038*/ 	.byte	0x04, 0x1c
        /*003a*/ 	.short	(.L_49 - .L_48)


	//   ....[0]....
.L_48:
        /*003c*/ 	.word	0x000000b0


	//   ....[1]....
        /*0040*/ 	.word	0x00000150


	//----- nvinfo : EIATTR_CBANK_PARAM_SIZE
	.align		4
.L_49:
        /*0044*/ 	.byte	0x03, 0x19
        /*0046*/ 	.short	0x0010


	//----- nvinfo : EIATTR_PARAM_CBANK
	.align		4
        /*0048*/ 	.byte	0x04, 0x0a
        /*004a*/ 	.short	(.L_51 - .L_50)
	.align		4
.L_50:
        /*004c*/ 	.word	index@(.nv.constant0._Z30transpose_parallel_per_elementPfS_)
        /*0050*/ 	.short	0x0380
        /*0052*/ 	.short	0x0010


	//----- nvinfo : EIATTR_SW_WAR
	.align		4
.L_51:
        /*0054*/ 	.byte	0x04, 0x36
        /*0056*/ 	.short	(.L_53 - .L_52)
.L_52:
        /*0058*/ 	.word	0x00000008
.L_53:


//--------------------- .nv.callgraph             --------------------------
	.section	.nv.callgraph,"",@"SHT_CUDA_CALLGRAPH"
	.align	4
	.sectionentsize	8
	.align		4
        /*0000*/ 	.word	0x00000000
	.align		4
        /*0004*/ 	.word	0xffffffff
	.align		4
        /*0008*/ 	.word	0x00000000
	.align		4
        /*000c*/ 	.word	0xfffffffe
	.align		4
        /*0010*/ 	.word	0x00000000
	.align		4
        /*0014*/ 	.word	0xfffffffd
	.align		4
        /*0018*/ 	.word	0x00000000
	.align		4
        /*001c*/ 	.word	0xfffffffc


//--------------------- .text._Z26transpose_parallel_per_rowPfS_ --------------------------
	.section	.text._Z26transpose_parallel_per_rowPfS_,"ax",@progbits
	.align	128
        .global         _Z26transpose_parallel_per_rowPfS_
        .type           _Z26transpose_parallel_per_rowPfS_,@function
        .size           _Z26transpose_parallel_per_rowPfS_,(.L_x_6 - _Z26transpose_parallel_per_rowPfS_)
        .other          _Z26transpose_parallel_per_rowPfS_,@"STO_CUDA_ENTRY STV_DEFAULT"
_Z26transpose_parallel_per_rowPfS_:
.text._Z26transpose_parallel_per_rowPfS_:
[----:B------:R-:W-:Y:S01]  /*0000*/  LDC R1, c[0x0][0x37c] ;  /* 0x0000df00ff017b82 */ /* 0x000fe20000000800 */
[----:B------:R-:W0:Y:S07]  /*0010*/  S2R R7, SR_TID.X ;  /* 0x0000000000077919 */ /* 0x000e2e0000002100 */
[----:B------:R-:W0:Y:S01]  /*0020*/  LDC.64 R2, c[0x0][0x380] ;  /* 0x0000e000ff027b82 */ /* 0x000e220000000a00 */
[----:B------:R-:W1:Y:S01]  /*0030*/  LDCU.64 UR6, c[0x0][0x358] ;  /* 0x00006b00ff0677ac */ /* 0x000e620008000a00 */
[----:B------:R-:W-:-:S06]  /*0040*/  UMOV UR4, URZ ;  /* 0x000000ff00047c82 */ /* 0x000fcc0008000000 */
[----:B------:R-:W2:Y:S01]  /*0050*/  LDC.64 R4, c[0x0][0x388] ;  /* 0x0000e200ff047b82 */ /* 0x000ea20000000a00 */
[----:B0-----:R-:W-:-:S04]  /*0060*/  IMAD.WIDE.U32 R2, R7, 0x4, R2 ;  /* 0x0000000407027825 */ /* 0x001fc800078e0002 */
[----:B--2---:R-:W-:Y:S01]  /*0070*/  IMAD.WIDE.U32 R4, R7, 0x1000, R4 ;  /* 0x0000100007047825 */ /* 0x004fe200078e0004 */
[----:B------:R-:W-:Y:S02]  /*0080*/  IADD3 R6, P0, PT, R2, 0x8000, RZ ;  /* 0x0000800002067810 */ /* 0x000fe40007f1e0ff */
[----:B------:R-:W-:-:S03]  /*0090*/  IADD3 R0, P1, PT, R4, 0x20, RZ ;  /* 0x0000002004007810 */ /* 0x000fc60007f3e0ff */
[----:B------:R-:W-:Y:S02]  /*00a0*/  IMAD.X R7, RZ, RZ, R3, P0 ;  /* 0x000000ffff077224 */ /* 0x000fe400000e0603 */
[----:B-1----:R-:W-:-:S08]  /*00b0*/  IMAD.X R15, RZ, RZ, R5, P1 ;  /* 0x000000ffff0f7224 */ /* 0x002fd000008e0605 */
.L_x_0:
[----:B------:R-:W-:Y:S01]  /*00c0*/  MOV R4, R6 ;  /* 0x0000000600047202 */ /* 0x000fe20000000f00 */
[----:B------:R-:W-:-:S05]  /*00d0*/  IMAD.MOV.U32 R5, RZ, RZ, R7 ;  /* 0x000000ffff057224 */ /* 0x000fca00078e0007 */
[----:B------:R-:W2:Y:S01]  /*00e0*/  LDG.E R7, desc[UR6][R4.64+-0x8000] ;  /* 0xff80000604077981 */ /* 0x000ea2000c1e1900 */
[----:B-1----:R-:W-:Y:S01]  /*00f0*/  MOV R2, R0 ;  /* 0x0000000000027202 */ /* 0x002fe20000000f00 */
[----:B------:R-:W-:-:S05]  /*0100*/  IMAD.MOV.U32 R3, RZ, RZ, R15 ;  /* 0x000000ffff037224 */ /* 0x000fca00078e000f */
[----:B--2---:R0:W-:Y:S04]  /*0110*/  STG.E desc[UR6][R2.64+-0x20], R7 ;  /* 0xffffe00702007986 */ /* 0x0041e8000c101906 */
[----:B------:R-:W2:Y:S04]  /*0120*/  LDG.E R9, desc[UR6][R4.64+-0x7000] ;  /* 0xff90000604097981 */ /* 0x000ea8000c1e1900 */
[----:B--2---:R1:W-:Y:S04]  /*0130*/  STG.E desc[UR6][R2.64+-0x1c], R9 ;  /* 0xffffe40902007986 */ /* 0x0043e8000c101906 */
[----:B------:R-:W2:Y:S04]  /*0140*/  LDG.E R11, desc[UR6][R4.64+-0x6000] ;  /* 0xffa00006040b7981 */ /* 0x000ea8000c1e1900 */
[----:B--2---:R2:W-:Y:S04]  /*0150*/  STG.E desc[UR6][R2.64+-0x18], R11 ;  /* 0xffffe80b02007986 */ /* 0x0045e8000c101906 */
[----:B------:R-:W3:Y:S04]  /*0160*/  LDG.E R13, desc[UR6][R4.64+-0x5000] ;  /* 0xffb00006040d7981 */ /* 0x000ee8000c1e1900 */
[----:B---3--:R3:W-:Y:S04]  /*0170*/  STG.E desc[UR6][R2.64+-0x14], R13 ;  /* 0xffffec0d02007986 */ /* 0x0087e8000c101906 */
[----:B------:R-:W4:Y:S04]  /*0180*/  LDG.E R15, desc[UR6][R4.64+-0x4000] ;  /* 0xffc00006040f7981 */ /* 0x000f28000c1e1900 */
[----:B----4-:R4:W-:Y:S04]  /*0190*/  STG.E desc[UR6][R2.64+-0x10], R15 ;  /* 0xfffff00f02007986 */ /* 0x0109e8000c101906 */
[----:B------:R-:W5:Y:S04]  /*01a0*/  LDG.E R17, desc[UR6][R4.64+-0x3000] ;  /* 0xffd0000604117981 */ /* 0x000f68000c1e1900 */
[----:B-----5:R5:W-:Y:S04]  /*01b0*/  STG.E desc[UR6][R2.64+-0xc], R17 ;  /* 0xfffff41102007986 */ /* 0x020be8000c101906 */
[----:B0-----:R-:W2:Y:S04]  /*01c0*/  LDG.E R7, desc[UR6][R4.64+-0x2000] ;  /* 0xffe0000604077981 */ /* 0x001ea8000c1e1900 */
[----:B--2---:R0:W-:Y:S04]  /*01d0*/  STG.E desc[UR6][R2.64+-0x8], R7 ;  /* 0xfffff80702007986 */ /* 0x0041e8000c101906 */
[----:B-1----:R-:W2:Y:S04]  /*01e0*/  LDG.E R9, desc[UR6][R4.64+-0x1000] ;  /* 0xfff0000604097981 */ /* 0x002ea8000c1e1900 */
[----:B--2---:R1:W-:Y:S04]  /*01f0*/  STG.E desc[UR6][R2.64+-0x4], R9 ;  /* 0xfffffc0902007986 */ /* 0x0043e8000c101906 */
[----:B------:R-:W2:Y:S04]  /*0200*/  LDG.E R11, desc[UR6][R4.64] ;  /* 0x00000006040b7981 */ /* 0x000ea8000c1e1900 */
[----:B--2---:R2:W-:Y:S04]  /*0210*/  STG.E desc[UR6][R2.64], R11 ;  /* 0x0000000b02007986 */ /* 0x0045e8000c101906 */
[----:B---3--:R-:W3:Y:S04]  /*0220*/  LDG.E R13, desc[UR6][R4.64+0x1000] ;  /* 0x00100006040d7981 */ /* 0x008ee8000c1e1900 */
[----:B---3--:R3:W-:Y:S04]  /*0230*/  STG.E desc[UR6][R2.64+0x4], R13 ;  /* 0x0000040d02007986 */ /* 0x0087e8000c101906 */
[----:B----4-:R-:W4:Y:S04]  /*0240*/  LDG.E R15, desc[UR6][R4.64+0x2000] ;  /* 0x00200006040f7981 */ /* 0x010f28000c1e1900 */
[----:B----4-:R4:W-:Y:S04]  /*0250*/  STG.E desc[UR6][R2.64+0x8], R15 ;  /* 0x0000080f02007986 */ /* 0x0109e8000c101906 */
[----:B-----5:R-:W5:Y:S04]  /*0260*/  LDG.E R17, desc[UR6][R4.64+0x3000] ;  /* 0x0030000604117981 */ /* 0x020f68000c1e1900 */
        /* <DEDUP_REMOVED lines=96> */
[----:B-----5:R-:W-:Y:S04]  /*0870*/  STG.E desc[UR6][R2.64+0xcc], R17 ;  /* 0x0000cc1102007986 */ /* 0x020fe8000c101906 */
[----:B0-----:R-:W5:Y:S04]  /*0880*/  LDG.E R7, desc[UR6][R4.64+0x34000] ;  /* 0x0340000604077981 */ /* 0x001f68000c1e1900 */
[----:B-----5:R0:W-:Y:S04]  /*0890*/  STG.E desc[UR6][R2.64+0xd0], R7 ;  /* 0x0000d00702007986 */ /* 0x0201e8000c101906 */
[----:B-1----:R-:W5:Y:S04]  /*08a0*/  LDG.E R9, desc[UR6][R4.64+0x35000] ;  /* 0x0350000604097981 */ /* 0x002f68000c1e1900 */
[----:B-----5:R1:W-:Y:S04]  /*08b0*/  STG.E desc[UR6][R2.64+0xd4], R9 ;  /* 0x0000d40902007986 */ /* 0x0203e8000c101906 */
[----:B--2---:R-:W2:Y:S04]  /*08c0*/  LDG.E R11, desc[UR6][R4.64+0x36000] ;  /* 0x03600006040b7981 */ /* 0x004ea8000c1e1900 */
[----:B--2---:R1:W-:Y:S04]  /*08d0*/  STG.E desc[UR6][R2.64+0xd8], R11 ;  /* 0x0000d80b02007986 */ /* 0x0043e8000c101906 */
[----:B---3--:R-:W2:Y:S01]  /*08e0*/  LDG.E R13, desc[UR6][R4.64+0x37000] ;  /* 0x03700006040d7981 */ /* 0x008ea2000c1e1900 */
[----:B------:R-:W-:Y:S01]  /*08f0*/  UIADD3 UR4, UPT, UPT, UR4, 0x40, URZ ;  /* 0x0000004004047890 */ /* 0x000fe2000fffe0ff */
[----:B------:R-:W-:-:S02]  /*0900*/  IADD3 R0, P1, PT, R2, 0x100, RZ ;  /* 0x0000010002007810 */ /* 0x000fc40007f3e0ff */
[----:B------:R-:W-:Y:S01]  /*0910*/  IADD3 R6, P0, PT, R4, 0x40000, RZ ;  /* 0x0004000004067810 */ /* 0x000fe20007f1e0ff */
[----:B------:R-:W-:Y:S02]  /*0920*/  UISETP.NE.AND UP0, UPT, UR4, 0x400, UPT ;  /* 0x000004000400788c */ /* 0x000fe4000bf05270 */
[----:B----4-:R-:W-:Y:S01]  /*0930*/  IMAD.X R15, RZ, RZ, R3, P1 ;  /* 0x000000ffff0f7224 */ /* 0x010fe200008e0603 */
[----:B0-----:R-:W-:Y:S01]  /*0940*/  IADD3.X R7, PT, PT, RZ, R5, RZ, P0, !PT ;  /* 0x00000005ff077210 */ /* 0x001fe200007fe4ff */
[----:B--2---:R1:W-:Y:S05]  /*0950*/  STG.E desc[UR6][R2.64+0xdc], R13 ;  /* 0x0000dc0d02007986 */ /* 0x0043ea000c101906 */
[----:B------:R-:W-:Y:S05]  /*0960*/  BRA.U UP0, `(.L_x_0) ;  /* 0xfffffff500d47547 */ /* 0x000fea000b83ffff */
[----:B------:R-:W-:Y:S05]  /*0970*/  EXIT ;  /* 0x000000000000794d */ /* 0x000fea0003800000 */
.L_x_1:
[----:B------:R-:W-:-:S00]  /*0980*/  BRA `(.L_x_1) ;  /* 0xfffffffc00fc7947 */ /* 0x000fc0000383ffff */
[----:B------:R-:W-:-:S00]  /*0990*/  NOP ;  /* 0x0000000000007918 */ /* 0x000fc00000000000 */
        /* <DEDUP_REMOVED lines=14> */
.L_x_6:


//--------------------- .text._Z16transpose_serialPfS_ --------------------------
	.section	.text._Z16transpose_serialPfS_,"ax",@progbits
	.align	128
        .global         _Z16transpose_serialPfS_
        .type           _Z16transpose_serialPfS_,@function
        .size           _Z16transpose_serialPfS_,(.L_x_7 - _Z16transpose_serialPfS_)
        .other          _Z16transpose_serialPfS_,@"STO_CUDA_ENTRY STV_DEFAULT"
_Z16transpose_serialPfS_:
.text._Z16transpose_serialPfS_:
[----:B------:R-:W-:Y:S01]  /*0000*/  LDC R1, c[0x0][0x37c] ;  /* 0x0000df00ff017b82 */ /* 0x000fe20000000800 */
[----:B------:R-:W0:Y:S01]  /*0010*/  LDCU.128 UR4, c[0x0][0x380] ;  /* 0x00007000ff0477ac */ /* 0x000e220008000c00 */
[----:B------:R-:W1:Y:S01]  /*0020*/  LDCU.64 UR14, c[0x0][0x358] ;  /* 0x00006b00ff0e77ac */ /* 0x000e620008000a00 */
[----:B0-----:R-:W-:Y:S02]  /*0030*/  UIADD3 UR10, UP0, UPT, UR4, 0x20, URZ ;  /* 0x00000020040a7890 */ /* 0x001fe4000ff1e0ff */
[----:B------:R-:W-:Y:S02]  /*0040*/  UIADD3 UR8, UP1, UPT, UR6, 0x8000, URZ ;  /* 0x0000800006087890 */ /* 0x000fe4000ff3e0ff */
[----:B------:R-:W-:Y:S02]  /*0050*/  UIADD3.X UR11, UPT, UPT, URZ, UR5, URZ, UP0, !UPT ;  /* 0x00000005ff0b7290 */ /* 0x000fe400087fe4ff */
[----:B------:R-:W-:Y:S01]  /*0060*/  UIADD3.X UR9, UPT, UPT, URZ, UR7, URZ, UP1, !UPT ;  /* 0x00000007ff097290 */ /* 0x000fe20008ffe4ff */
[----:B-1----:R-:W-:-:S11]  /*0070*/  UMOV UR4, URZ ;  /* 0x000000ff00047c82 */ /* 0x002fd60008000000 */
.L_x_3:
[----:B------:R-:W-:Y:S01]  /*0080*/  UMOV UR6, UR10 ;  /* 0x0000000a00067c82 */ /* 0x000fe20008000000 */
[----:B------:R-:W-:Y:S01]  /*0090*/  UMOV UR7, UR11 ;  /* 0x0000000b00077c82 */ /* 0x000fe20008000000 */
[----:B------:R-:W-:Y:S01]  /*00a0*/  UMOV UR5, URZ ;  /* 0x000000ff00057c82 */ /* 0x000fe20008000000 */
[----:B------:R-:W-:-:S03]  /*00b0*/  UIMAD.WIDE.U32 UR12, UR4, 0x1000, UR6 ;  /* 0x00001000040c78a5 */ /* 0x000fc6000f8e0006 */
[----:B------:R-:W-:Y:S01]  /*00c0*/  UMOV UR6, UR8 ;  /* 0x0000000800067c82 */ /* 0x000fe20008000000 */
[----:B------:R-:W-:Y:S02]  /*00d0*/  UMOV UR7, UR9 ;  /* 0x0000000900077c82 */ /* 0x000fe40008000000 */
[----:B------:R-:W-:Y:S01]  /*00e0*/  UIMAD.WIDE.U32 UR6, UR4, 0x4, UR6 ;  /* 0x00000004040678a5 */ /* 0x000fe2000f8e0006 */
[----:B------:R-:W-:Y:S01]  /*00f0*/  IMAD.U32 R2, RZ, RZ, UR12 ;  /* 0x0000000cff027e24 */ /* 0x000fe2000f8e00ff */
[----:B-1----:R-:W-:Y:S01]  /*0100*/  MOV R5, UR13 ;  /* 0x0000000d00057c02 */ /* 0x002fe20008000f00 */
[----:B------:R-:W-:Y:S01]  /*0110*/  UIADD3 UR4, UPT, UPT, UR4, 0x1, URZ ;  /* 0x0000000104047890 */ /* 0x000fe2000fffe0ff */
[----:B------:R-:W-:Y:S01]  /*0120*/  MOV R3, UR13 ;  /* 0x0000000d00037c02 */ /* 0x000fe20008000f00 */
[----:B------:R-:W-:Y:S01]  /*0130*/  IMAD.U32 R4, RZ, RZ, UR12 ;  /* 0x0000000cff047e24 */ /* 0x000fe2000f8e00ff */
[----:B------:R-:W-:Y:S01]  /*0140*/  MOV R9, UR7 ;  /* 0x0000000700097c02 */ /* 0x000fe20008000f00 */
[----:B------:R-:W-:Y:S01]  /*0150*/  IMAD.U32 R6, RZ, RZ, UR6 ;  /* 0x00000006ff067e24 */ /* 0x000fe2000f8e00ff */
[----:B------:R-:W-:Y:S01]  /*0160*/  MOV R7, UR7 ;  /* 0x0000000700077c02 */ /* 0x000fe20008000f00 */
[----:B------:R-:W-:Y:S01]  /*0170*/  IMAD.U32 R8, RZ, RZ, UR6 ;  /* 0x00000006ff087e24 */ /* 0x000fe2000f8e00ff */
[----:B------:R-:W-:Y:S01]  /*0180*/  MOV R7, R5 ;  /* 0x0000000500077202 */ /* 0x000fe20000000f00 */
[----:B------:R-:W-:Y:S01]  /*0190*/  IMAD.MOV.U32 R0, RZ, RZ, R2 ;  /* 0x000000ffff007224 */ /* 0x000fe200078e0002 */
[----:B------:R-:W-:Y:S01]  /*01a0*/  UISETP.NE.AND UP1, UPT, UR4, 0x400, UPT ;  /* 0x000004000400788c */ /* 0x000fe2000bf25270 */
[----:B------:R-:W-:-:S10]  /*01b0*/  IMAD.MOV.U32 R15, RZ, RZ, R9 ;  /* 0x000000ffff0f7224 */ /* 0x000fd400078e0009 */
.L_x_2:
        /* <DEDUP_REMOVED lines=139> */
[----:B------:R-:W-:Y:S05]  /*0a70*/  BRA.U UP1, `(.L_x_3) ;  /* 0xfffffff501807547 */ /* 0x000fea000b83ffff */
[----:B------:R-:W-:Y:S05]  /*0a80*/  EXIT ;  /* 0x000000000000794d */ /* 0x000fea0003800000 */
.L_x_4:
        /* <DEDUP_REMOVED lines=15> */
.L_x_7:


//--------------------- .text._Z30transpose_parallel_per_elementPfS_ --------------------------
	.section	.text._Z30transpose_parallel_per_elementPfS_,"ax",@progbits
	.align	128
        .global         _Z30transpose_parallel_per_elementPfS_
        .type           _Z30transpose_parallel_per_elementPfS_,@function
        .size           _Z30transpose_parallel_per_elementPfS_,(.L_x_8 - _Z30transpose_parallel_per_elementPfS_)
        .other          _Z30transpose_parallel_per_elementPfS_,@"STO_CUDA_ENTRY STV_DEFAULT"
_Z30transpose_parallel_per_elementPfS_:
.text._Z30transpose_parallel_per_elementPfS_:
[----:B------:R-:W-:Y:S01]  /*0000*/  LDC R1, c[0x0][0x37c] ;  /* 0x0000df00ff017b82 */ /* 0x000fe20000000800 */
[----:B------:R-:W0:Y:S07]  /*0010*/  S2R R2, SR_TID.X ;  /* 0x0000000000027919 */ /* 0x000e2e0000002100 */
[----:B------:R-:W1:Y:S01]  /*0020*/  LDC R0, c[0x0][0x364] ;  /* 0x0000d900ff007b82 */ /* 0x000e620000000800 */
[----:B------:R-:W1:Y:S07]  /*0030*/  S2R R3, SR_TID.Y ;  /* 0x0000000000037919 */ /* 0x000e6e0000002200 */
[----:B------:R-:W0:Y:S08]  /*0040*/  S2UR UR5, SR_CTAID.X ;  /* 0x00000000000579c3 */ /* 0x000e300000002500 */
[----:B------:R-:W0:Y:S08]  /*0050*/  LDC R7, c[0x0][0x360] ;  /* 0x0000d800ff077b82 */ /* 0x000e300000000800 */
[----:B------:R-:W1:Y:S01]  /*0060*/  S2UR UR4, SR_CTAID.Y ;  /* 0x00000000000479c3 */ /* 0x000e620000002600 */
[----:B0-----:R-:W-:-:S05]  /*0070*/  IMAD R7, R7, UR5, R2 ;  /* 0x0000000507077c24 */ /* 0x001fca000f8e0202 */
[----:B------:R-:W-:Y:S01]  /*0080*/  ISETP.GT.AND P0, PT, R7, 0x3ff, PT ;  /* 0x000003ff0700780c */ /* 0x000fe20003f04270 */
[----:B-1----:R-:W-:-:S05]  /*0090*/  IMAD R0, R0, UR4, R3 ;  /* 0x0000000400007c24 */ /* 0x002fca000f8e0203 */
[----:B------:R-:W-:-:S13]  /*00a0*/  ISETP.GT.U32.OR P0, PT, R0, 0x3ff, P0 ;  /* 0x000003ff0000780c */ /* 0x000fda0000704470 */
[----:B------:R-:W-:Y:S05]  /*00b0*/  @P0 EXIT ;  /* 0x000000000000094d */ /* 0x000fea0003800000 */
[----:B------:R-:W0:Y:S01]  /*00c0*/  LDC.64 R2, c[0x0][0x380] ;  /* 0x0000e000ff027b82 */ /* 0x000e220000000a00 */
[----:B------:R-:W1:Y:S01]  /*00d0*/  LDCU.64 UR4, c[0x0][0x358] ;  /* 0x00006b00ff0477ac */ /* 0x000e620008000a00 */
[----:B------:R-:W-:-:S05]  /*00e0*/  LEA R5, R0, R7, 0xa ;  /* 0x0000000700057211 */ /* 0x000fca00078e50ff */
[----:B0-----:R-:W-:Y:S02]  /*00f0*/  IMAD.WIDE R2, R5, 0x4, R2 ;  /* 0x0000000405027825 */ /* 0x001fe400078e0202 */
[----:B------:R-:W0:Y:S04]  /*0100*/  LDC.64 R4, c[0x0][0x388] ;  /* 0x0000e200ff047b82 */ /* 0x000e280000000a00 */
[----:B-1----:R-:W2:Y:S01]  /*0110*/  LDG.E R3, desc[UR4][R2.64] ;  /* 0x0000000402037981 */ /* 0x002ea2000c1e1900 */
[----:B------:R-:W-:-:S05]  /*0120*/  LEA R7, R7, R0, 0xa ;  /* 0x0000000007077211 */ /* 0x000fca00078e50ff */
[----:B0-----:R-:W-:-:S05]  /*0130*/  IMAD.WIDE R4, R7, 0x4, R4 ;  /* 0x0000000407047825 */ /* 0x001fca00078e0204 */
[----:B--2---:R-:W-:Y:S01]  /*0140*/  STG.E desc[UR4][R4.64], R3 ;  /* 0x0000000304007986 */ /* 0x004fe2000c101904 */
[----:B------:R-:W-:Y:S05]  /*0150*/  EXIT ;  /* 0x000000000000794d */ /* 0x000fea0003800000 */
.L_x_5:
        /* <DEDUP_REMOVED lines=10> */
.L_x_8:


//--------------------- .nv.shared.reserved.0     --------------------------
	.section	.nv.shared.reserved.0,"aw",@nobits
	.weak		__nv_reservedSMEM_offset_0_alias
	.size		__nv_reservedSMEM_offset_0_alias, 0, 64
	.other		__nv_reservedSMEM_offset_0_alias,@"STO_CUDA_RESERVED_SHARED STV_DEFAULT"
__nv_reservedSMEM_offset_0_alias:
	.zero		0
	.zero		64


//--------------------- .nv.constant0._Z26transpose_parallel_per_rowPfS_ --------------------------
	.section	.nv.constant0._Z26transpose_parallel_per_rowPfS_,"a",@progbits
	.sectionflags	@""
	.align	4
.nv.constant0._Z26transpose_parallel_per_rowPfS_:
	.zero		912


//--------------------- .nv.constant0._Z16transpose_serialPfS_ --------------------------
	.section	.nv.constant0._Z16transpose_serialPfS_,"a",@progbits
	.sectionflags	@""
	.align	4
.nv.constant0._Z16transpose_serialPfS_:
	.zero		912


//--------------------- .nv.constant0._Z30transpose_parallel_per_elementPfS_ --------------------------
	.section	.nv.constant0._Z30transpose_parallel_per_elementPfS_,"a",@progbits
	.sectionflags	@""
	.align	4
.nv.constant0._Z30transpose_parallel_per_elementPfS_:
	.zero		912


//--------------------- SYMBOLS --------------------------

	.type		.nv.reservedSmem.offset0,@object
	.size		.nv.reservedSmem.offset0,0x4
